	.headerflags	@"EF_CUDA_TEXMODE_UNIFIED EF_CUDA_64BIT_ADDRESS EF_CUDA_ACCELERATORS EF_CUDA_SM90 EF_CUDA_VIRTUAL_SM(EF_CUDA_SM90)"
	.elftype	@"ET_EXEC"


//--------------------- .nv.info                  --------------------------
	.section	.nv.info,"",@"SHT_CUDA_INFO"
	.align	4


	//----- nvinfo : EIATTR_REGCOUNT
	.align		4
        /*0000*/ 	.byte	0x04, 0x2f
        /*0002*/ 	.short	(.L_1 - .L_0)
	.align		4
.L_0:
        /*0004*/ 	.word	index@(triton_poi_fused_add_15)
        /*0008*/ 	.word	0x00000012


	//----- nvinfo : EIATTR_MIN_STACK_SIZE
	.align		4
.L_1:
        /*000c*/ 	.byte	0x04, 0x12
        /*000e*/ 	.short	(.L_3 - .L_2)
	.align		4
.L_2:
        /*0010*/ 	.word	index@(triton_poi_fused_add_15)
        /*0014*/ 	.word	0x00000000


	//----- nvinfo : EIATTR_FRAME_SIZE
	.align		4
.L_3:
        /*0018*/ 	.byte	0x04, 0x11
        /*001a*/ 	.short	(.L_5 - .L_4)
	.align		4
.L_4:
        /*001c*/ 	.word	index@(triton_poi_fused_add_15)
        /*0020*/ 	.word	0x00000000


	//----- nvinfo : EIATTR_MIN_STACK_SIZE
	.align		4
.L_5:
        /*0024*/ 	.byte	0x04, 0x12
        /*0026*/ 	.short	(.L_7 - .L_6)
	.align		4
.L_6:
        /*0028*/ 	.word	index@(triton_poi_fused_add_15)
        /*002c*/ 	.word	0x00000000
.L_7:


//--------------------- .nv.info.triton_poi_fused_add_15 --------------------------
	.section	.nv.info.triton_poi_fused_add_15,"",@"SHT_CUDA_INFO"
	.sectionflags	@""
	.align	4


	//----- nvinfo : EIATTR_CUDA_API_VERSION
	.align		4
        /*0000*/ 	.byte	0x04, 0x37
        /*0002*/ 	.short	(.L_9 - .L_8)
.L_8:
        /*0004*/ 	.word	0x0000007c


	//----- nvinfo : EIATTR_KPARAM_INFO
	.align		4
.L_9:
        /*0008*/ 	.byte	0x04, 0x17
        /*000a*/ 	.short	(.L_11 - .L_10)
.L_10:
        /*000c*/ 	.word	0x00000000
        /*0010*/ 	.short	0x0003
        /*0012*/ 	.short	0x0018
        /*0014*/ 	.byte	0x00, 0xf0, 0x11, 0x00


	//----- nvinfo : EIATTR_KPARAM_INFO
	.align		4
.L_11:
        /*0018*/ 	.byte	0x04, 0x17
        /*001a*/ 	.short	(.L_13 - .L_12)
.L_12:
        /*001c*/ 	.word	0x00000000
        /*0020*/ 	.short	0x0002
        /*0022*/ 	.short	0x0010
        /*0024*/ 	.byte	0x00, 0xf4, 0x21, 0x00


	//----- nvinfo : EIATTR_KPARAM_INFO
	.align		4
.L_13:
        /*0028*/ 	.byte	0x04, 0x17
        /*002a*/ 	.short	(.L_15 - .L_14)
.L_14:
        /*002c*/ 	.word	0x00000000
        /*0030*/ 	.short	0x0001
        /*0032*/ 	.short	0x0008
        /*0034*/ 	.byte	0x00, 0xf4, 0x21, 0x00


	//----- nvinfo : EIATTR_KPARAM_INFO
	.align		4
.L_15:
        /*0038*/ 	.byte	0x04, 0x17
        /*003a*/ 	.short	(.L_17 - .L_16)
.L_16:
        /*003c*/ 	.word	0x00000000
        /*0040*/ 	.short	0x0000
        /*0042*/ 	.short	0x0000
        /*0044*/ 	.byte	0x00, 0xf4, 0x21, 0x00


	//----- nvinfo : EIATTR_SPARSE_MMA_MASK
	.align		4
.L_17:
        /*0048*/ 	.byte	0x03, 0x50
        /*004a*/ 	.short	0x0000


	//----- nvinfo : EIATTR_MAXREG_COUNT
	.align		4
        /*004c*/ 	.byte	0x03, 0x1b
        /*004e*/ 	.short	0x00ff


	//----- nvinfo : EIATTR_EXIT_INSTR_OFFSETS
	.align		4
        /*0050*/ 	.byte	0x04, 0x1c
        /*0052*/ 	.short	(.L_19 - .L_18)


	//   ....[0]....
.L_18:
        /*0054*/ 	.word	0x000001d0


	//   ....[1]....
        /*0058*/ 	.word	0x000001f0


	//----- nvinfo : EIATTR_REQNTID
	.align		4
.L_19:
        /*005c*/ 	.byte	0x04, 0x10
        /*005e*/ 	.short	(.L_21 - .L_20)
.L_20:
        /*0060*/ 	.word	0x00000020
        /*0064*/ 	.word	0x00000001
        /*0068*/ 	.word	0x00000001


	//----- nvinfo : EIATTR_CBANK_PARAM_SIZE
	.align		4
.L_21:
        /*006c*/ 	.byte	0x03, 0x19
        /*006e*/ 	.short	0x001c


	//----- nvinfo : EIATTR_PARAM_CBANK
	.align		4
        /*0070*/ 	.byte	0x04, 0x0a
        /*0072*/ 	.short	(.L_23 - .L_22)
	.align		4
.L_22:
        /*0074*/ 	.word	index@(.nv.constant0.triton_poi_fused_add_15)
        /*0078*/ 	.short	0x0210
        /*007a*/ 	.short	0x001c


	//----- nvinfo : EIATTR_SW_WAR
	.align		4
.L_23:
        /*007c*/ 	.byte	0x04, 0x36
        /*007e*/ 	.short	(.L_25 - .L_24)
.L_24:
        /*0080*/ 	.word	0x00000008
.L_25:


//--------------------- .nv.callgraph             --------------------------
	.section	.nv.callgraph,"",@"SHT_CUDA_CALLGRAPH"
	.align	4
	.sectionentsize	8
	.align		4
        /*0000*/ 	.word	0x00000000
	.align		4
        /*0004*/ 	.word	0xffffffff
	.align		4
        /*0008*/ 	.word	0x00000000
	.align		4
        /*000c*/ 	.word	0xfffffffe
	.align		4
        /*0010*/ 	.word	0x00000000
	.align		4
        /*0014*/ 	.word	0xfffffffd
	.align		4
        /*0018*/ 	.word	0x00000000
	.align		4
        /*001c*/ 	.word	0xfffffffc


//--------------------- .text.triton_poi_fused_add_15 --------------------------
	.section	.text.triton_poi_fused_add_15,"ax",@progbits
	.align	128
        .global         triton_poi_fused_add_15
        .type           triton_poi_fused_add_15,@function
        .size           triton_poi_fused_add_15,(.L_x_1 - triton_poi_fused_add_15)
        .other          triton_poi_fused_add_15,@"STO_CUDA_ENTRY STV_DEFAULT"
triton_poi_fused_add_15:
.text.triton_poi_fused_add_15:
[----:B------:R-:W0:Y:S02]  /*0000*/  LDC R1, c[0x0][0x28] ;  /* 0x00000a00ff017b82 */ /* 0x000e240000000800 */
[----:B------:R-:W1:Y:S01]  /*0010*/  S2R R0, SR_TID.X ;  /* 0x0000000000007919 */ /* 0x000e620000002100 */
[----:B------:R-:W2:Y:S01]  /*0020*/  LDC.64 R6, c[0x0][0x220] ;  /* 0x00008800ff067b82 */ /* 0x000ea20000000a00 */
[----:B------:R-:W-:Y:S01]  /*0030*/  CS2R R12, SRZ ;  /* 0x00000000000c7805 */ /* 0x000fe2000001ff00 */
[----:B------:R-:W-:Y:S01]  /*0040*/  ULDC.64 UR4, c[0x0][0x208] ;  /* 0x0000820000047ab9 */ /* 0x000fe20000000a00 */
[----:B------:R-:W3:Y:S05]  /*0050*/  S2R R9, SR_CTAID.X ;  /* 0x0000000000097919 */ /* 0x000eea0000002500 */
[----:B------:R-:W4:Y:S08]  /*0060*/  LDC.64 R4, c[0x0][0x210] ;  /* 0x00008400ff047b82 */ /* 0x000f300000000a00 */
[----:B------:R-:W5:Y:S01]  /*0070*/  LDC.64 R2, c[0x0][0x218] ;  /* 0x00008600ff027b82 */ /* 0x000f620000000a00 */
[----:B-1----:R-:W-:Y:S01]  /*0080*/  IMAD.SHL.U32 R0, R0, 0x2, RZ ;  /* 0x0000000200007824 */ /* 0x002fe200078e00ff */
[----:B---3--:R-:W-:-:S04]  /*0090*/  SHF.R.S32.HI R8, RZ, 0x19, R9 ;  /* 0x00000019ff087819 */ /* 0x008fc80000011409 */
[----:B------:R-:W-:-:S04]  /*00a0*/  LOP3.LUT R0, R0, 0x3e, RZ, 0xc0, !PT ;  /* 0x0000003e00007812 */ /* 0x000fc800078ec0ff */
[----:B------:R-:W-:Y:S02]  /*00b0*/  LEA R9, R9, R0, 0x6 ;  /* 0x0000000009097211 */ /* 0x000fe400078e30ff */
[----:B------:R-:W-:Y:S02]  /*00c0*/  SGXT R0, R8, 0x1 ;  /* 0x000000010800781a */ /* 0x000fe40000000200 */
[C---:B------:R-:W-:Y:S01]  /*00d0*/  ISETP.GE.AND P0, PT, R9.reuse, 0x40, PT ;  /* 0x000000400900780c */ /* 0x040fe20003f06270 */
[----:B----4-:R-:W-:Y:S01]  /*00e0*/  IMAD.WIDE R4, R9, 0x4, R4 ;  /* 0x0000000409047825 */ /* 0x010fe200078e0204 */
[----:B------:R-:W-:-:S03]  /*00f0*/  LEA.HI R0, R0, R9, RZ, 0x2 ;  /* 0x0000000900007211 */ /* 0x000fc600078f10ff */
[----:B-----5:R-:W-:Y:S01]  /*0100*/  IMAD.WIDE R2, R9, 0x4, R2 ;  /* 0x0000000409027825 */ /* 0x020fe200078e0202 */
[----:B------:R-:W-:-:S05]  /*0110*/  LOP3.LUT R0, R0, 0xfffffffc, RZ, 0xc0, !PT ;  /* 0xfffffffc00007812 */ /* 0x000fca00078ec0ff */
[----:B------:R-:W-:-:S04]  /*0120*/  IMAD.IADD R11, R9, 0x1, -R0 ;  /* 0x00000001090b7824 */ /* 0x000fc800078e0a00 */
[----:B--2---:R-:W-:Y:S01]  /*0130*/  IMAD.WIDE R6, R11, 0x4, R6 ;  /* 0x000000040b067825 */ /* 0x004fe200078e0206 */
[----:B------:R-:W-:Y:S02]  /*0140*/  CS2R R10, SRZ ;  /* 0x00000000000a7805 */ /* 0x000fe4000001ff00 */
[----:B------:R-:W-:Y:S02]  /*0150*/  CS2R R8, SRZ ;  /* 0x0000000000087805 */ /* 0x000fe4000001ff00 */
[----:B------:R-:W2:Y:S04]  /*0160*/  @!P0 LDG.E.EL.64 R12, desc[UR4][R6.64] ;  /* 0x00000004060c8981 */ /* 0x000ea8000c2e1b00 */
[----:B------:R-:W2:Y:S04]  /*0170*/  @!P0 LDG.E.64 R10, desc[UR4][R4.64] ;  /* 0x00000004040a8981 */ /* 0x000ea8000c1e1b00 */
[----:B------:R-:W3:Y:S01]  /*0180*/  @!P0 LDG.E.64 R8, desc[UR4][R2.64] ;  /* 0x0000000402088981 */ /* 0x000ee2000c1e1b00 */
[----:B--2---:R-:W-:Y:S01]  /*0190*/  FADD R15, R12, R10 ;  /* 0x0000000a0c0f7221 */ /* 0x004fe20000000000 */
[----:B------:R-:W-:-:S03]  /*01a0*/  FADD R0, R13, R11 ;  /* 0x0000000b0d007221 */ /* 0x000fc60000000000 */
[----:B---3--:R-:W-:Y:S01]  /*01b0*/  FADD R8, R15, R8 ;  /* 0x000000080f087221 */ /* 0x008fe20000000000 */
[----:B------:R-:W-:Y:S01]  /*01c0*/  FADD R9, R0, R9 ;  /* 0x0000000900097221 */ /* 0x000fe20000000000 */
[----:B------:R-:W-:Y:S06]  /*01d0*/  @P0 EXIT ;  /* 0x000000000000094d */ /* 0x000fec0003800000 */
[----:B------:R-:W-:Y:S01]  /*01e0*/  STG.E.64 desc[UR4][R4.64], R8 ;  /* 0x0000000804007986 */ /* 0x000fe2000c101b04 */
[----:B------:R-:W-:Y:S05]  /*01f0*/  EXIT ;  /* 0x000000000000794d */ /* 0x000fea0003800000 */
.L_x_0:
[----:B------:R-:W-:-:S00]  /*0200*/  BRA `(.L_x_0) ;  /* 0xfffffffc00fc7947 */ /* 0x000fc0000383ffff */
[----:B------:R-:W-:-:S00]  /*0210*/  NOP ;  /* 0x0000000000007918 */ /* 0x000fc00000000000 */
        /* <DEDUP_REMOVED lines=14> */
.L_x_1:


//--------------------- .nv.constant0.triton_poi_fused_add_15 --------------------------
	.section	.nv.constant0.triton_poi_fused_add_15,"a",@progbits
	.sectionflags	@""
	.align	4
.nv.constant0.triton_poi_fused_add_15:
	.zero		556
